//
// Generated by NVIDIA NVVM Compiler
//
// Compiler Build ID: CL-36424714
// Cuda compilation tools, release 13.0, V13.0.88
// Based on NVVM 20.0.0
//

.version 9.0
.target sm_100
.address_size 64

	// .globl	_Z17cuda_conv1d_naivePfS_
.const .align 4 .b8 wgt[20];
// _ZZ18cuda_conv1d_sharedPfS_E12shared_block has been demoted
.const .align 4 .b8 wgt2d[100];

.visible .entry _Z17cuda_conv1d_naivePfS_(
	.param .u64 .ptr .align 1 _Z17cuda_conv1d_naivePfS__param_0,
	.param .u64 .ptr .align 1 _Z17cuda_conv1d_naivePfS__param_1
)
{
	.reg .pred 	%p<6>;
	.reg .b32 	%r<9>;
	.reg .b32 	%f<27>;
	.reg .b64 	%rd<13>;

	ld.param.u64 	%rd5, [_Z17cuda_conv1d_naivePfS__param_0];
	ld.param.u64 	%rd4, [_Z17cuda_conv1d_naivePfS__param_1];
	cvta.to.global.u64 	%rd1, %rd5;
	mov.u32 	%r4, %ctaid.x;
	mov.u32 	%r5, %ntid.x;
	mov.u32 	%r6, %tid.x;
	mad.lo.s32 	%r1, %r4, %r5, %r6;
	shl.b32 	%r2, %r1, 1;
	add.s32 	%r7, %r2, -2;
	setp.gt.u32 	%p1, %r7, 7;
	mul.wide.u32 	%rd6, %r7, 4;
	add.s64 	%rd2, %rd1, %rd6;
	mov.f32 	%f23, 0f00000000;
	@%p1 bra 	$L__BB0_2;
	ld.global.f32 	%f12, [%rd2];
	ld.const.f32 	%f13, [wgt];
	fma.rn.f32 	%f23, %f12, %f13, 0f00000000;
$L__BB0_2:
	add.s32 	%r8, %r2, -1;
	setp.gt.u32 	%p2, %r8, 7;
	@%p2 bra 	$L__BB0_4;
	ld.global.f32 	%f14, [%rd2+4];
	ld.const.f32 	%f15, [wgt+4];
	fma.rn.f32 	%f23, %f14, %f15, %f23;
$L__BB0_4:
	setp.gt.u32 	%p3, %r2, 7;
	mul.wide.u32 	%rd7, %r2, 4;
	add.s64 	%rd3, %rd1, %rd7;
	@%p3 bra 	$L__BB0_6;
	ld.global.f32 	%f16, [%rd3];
	ld.const.f32 	%f17, [wgt+8];
	fma.rn.f32 	%f23, %f16, %f17, %f23;
$L__BB0_6:
	setp.gt.u32 	%p4, %r2, 6;
	@%p4 bra 	$L__BB0_8;
	ld.global.f32 	%f18, [%rd3+4];
	ld.const.f32 	%f19, [wgt+12];
	fma.rn.f32 	%f23, %f18, %f19, %f23;
$L__BB0_8:
	add.s32 	%r3, %r2, 2;
	setp.gt.u32 	%p5, %r3, 7;
	@%p5 bra 	$L__BB0_10;
	mul.wide.u32 	%rd8, %r3, 4;
	add.s64 	%rd9, %rd1, %rd8;
	ld.global.f32 	%f20, [%rd9];
	ld.const.f32 	%f21, [wgt+16];
	fma.rn.f32 	%f23, %f20, %f21, %f23;
$L__BB0_10:
	cvta.to.global.u64 	%rd10, %rd4;
	mul.wide.s32 	%rd11, %r1, 4;
	add.s64 	%rd12, %rd10, %rd11;
	st.global.f32 	[%rd12], %f23;
	ret;

}
	// .globl	_Z18cuda_conv1d_sharedPfS_
.visible .entry _Z18cuda_conv1d_sharedPfS_(
	.param .u64 .ptr .align 1 _Z18cuda_conv1d_sharedPfS__param_0,
	.param .u64 .ptr .align 1 _Z18cuda_conv1d_sharedPfS__param_1
)
{
	.reg .pred 	%p<6>;
	.reg .b32 	%r<12>;
	.reg .b32 	%f<32>;
	.reg .b64 	%rd<9>;
	// demoted variable
	.shared .align 4 .b8 _ZZ18cuda_conv1d_sharedPfS_E12shared_block[16];
	ld.param.u64 	%rd3, [_Z18cuda_conv1d_sharedPfS__param_0];
	ld.param.u64 	%rd2, [_Z18cuda_conv1d_sharedPfS__param_1];
	cvta.to.global.u64 	%rd4, %rd3;
	mov.u32 	%r4, %ctaid.x;
	mov.u32 	%r5, %ntid.x;
	mov.u32 	%r6, %tid.x;
	mad.lo.s32 	%r1, %r4, %r5, %r6;
	shl.b32 	%r2, %r1, 1;
	shl.b32 	%r7, %r6, 2;
	mov.u32 	%r8, _ZZ18cuda_conv1d_sharedPfS_E12shared_block;
	add.s32 	%r3, %r8, %r7;
	add.s32 	%r9, %r2, -2;
	mul.wide.s32 	%rd5, %r2, 4;
	add.s64 	%rd1, %rd4, %rd5;
	ld.global.f32 	%f12, [%rd1+-8];
	st.shared.f32 	[%r3], %f12;
	bar.sync 	0;
	setp.gt.u32 	%p1, %r9, 7;
	mov.f32 	%f28, 0f00000000;
	@%p1 bra 	$L__BB1_2;
	ld.shared.f32 	%f13, [%r3];
	ld.const.f32 	%f14, [wgt];
	fma.rn.f32 	%f28, %f13, %f14, 0f00000000;
$L__BB1_2:
	add.s32 	%r10, %r2, -1;
	ld.global.f32 	%f15, [%rd1+-4];
	st.shared.f32 	[%r3], %f15;
	bar.sync 	0;
	setp.gt.u32 	%p2, %r10, 7;
	@%p2 bra 	$L__BB1_4;
	ld.shared.f32 	%f16, [%r3];
	ld.const.f32 	%f17, [wgt+4];
	fma.rn.f32 	%f28, %f16, %f17, %f28;
$L__BB1_4:
	ld.global.f32 	%f18, [%rd1];
	st.shared.f32 	[%r3], %f18;
	bar.sync 	0;
	setp.gt.u32 	%p3, %r2, 7;
	@%p3 bra 	$L__BB1_6;
	ld.shared.f32 	%f19, [%r3];
	ld.const.f32 	%f20, [wgt+8];
	fma.rn.f32 	%f28, %f19, %f20, %f28;
$L__BB1_6:
	ld.global.f32 	%f21, [%rd1+4];
	st.shared.f32 	[%r3], %f21;
	bar.sync 	0;
	setp.gt.u32 	%p4, %r2, 6;
	@%p4 bra 	$L__BB1_8;
	ld.shared.f32 	%f22, [%r3];
	ld.const.f32 	%f23, [wgt+12];
	fma.rn.f32 	%f28, %f22, %f23, %f28;
$L__BB1_8:
	add.s32 	%r11, %r2, 2;
	ld.global.f32 	%f24, [%rd1+8];
	st.shared.f32 	[%r3], %f24;
	bar.sync 	0;
	setp.gt.u32 	%p5, %r11, 7;
	@%p5 bra 	$L__BB1_10;
	ld.shared.f32 	%f25, [%r3];
	ld.const.f32 	%f26, [wgt+16];
	fma.rn.f32 	%f28, %f25, %f26, %f28;
$L__BB1_10:
	cvta.to.global.u64 	%rd6, %rd2;
	mul.wide.s32 	%rd7, %r1, 4;
	add.s64 	%rd8, %rd6, %rd7;
	st.global.f32 	[%rd8], %f28;
	ret;

}
	// .globl	_Z17cuda_conv2d_naivePfS_
.visible .entry _Z17cuda_conv2d_naivePfS_(
	.param .u64 .ptr .align 1 _Z17cuda_conv2d_naivePfS__param_0,
	.param .u64 .ptr .align 1 _Z17cuda_conv2d_naivePfS__param_1
)
{
	.reg .pred 	%p<55>;
	.reg .b32 	%r<39>;
	.reg .b32 	%f<127>;
	.reg .b64 	%rd<42>;

	ld.param.u64 	%rd12, [_Z17cuda_conv2d_naivePfS__param_0];
	ld.param.u64 	%rd13, [_Z17cuda_conv2d_naivePfS__param_1];
	cvta.to.global.u64 	%rd1, %rd12;
	cvta.to.global.u64 	%rd14, %rd13;
	mov.u32 	%r12, %ctaid.x;
	mov.u32 	%r13, %ntid.x;
	mov.u32 	%r14, %tid.x;
	mad.lo.s32 	%r15, %r12, %r13, %r14;
	mov.u32 	%r16, %ctaid.y;
	mov.u32 	%r17, %ntid.y;
	mov.u32 	%r18, %tid.y;
	mad.lo.s32 	%r19, %r16, %r17, %r18;
	shl.b32 	%r20, %r19, 2;
	add.s32 	%r21, %r20, %r15;
	mul.wide.s32 	%rd15, %r21, 4;
	add.s64 	%rd2, %rd14, %rd15;
	shl.b32 	%r2, %r15, 1;
	add.s32 	%r3, %r2, -2;
	shl.b32 	%r4, %r19, 1;
	add.s32 	%r5, %r4, -2;
	max.u32 	%r22, %r3, %r5;
	setp.gt.u32 	%p6, %r22, 7;
	shl.b32 	%r6, %r5, 3;
	add.s32 	%r23, %r6, %r3;
	mul.wide.u32 	%rd16, %r23, 4;
	add.s64 	%rd3, %rd1, %rd16;
	mov.f32 	%f103, 0f00000000;
	@%p6 bra 	$L__BB2_2;
	ld.global.f32 	%f52, [%rd3];
	ld.const.f32 	%f53, [wgt2d];
	fma.rn.f32 	%f103, %f52, %f53, 0f00000000;
$L__BB2_2:
	add.s32 	%r7, %r4, -1;
	max.u32 	%r24, %r3, %r7;
	setp.gt.u32 	%p7, %r24, 7;
	shl.b32 	%r8, %r7, 3;
	add.s32 	%r25, %r8, %r3;
	mul.wide.u32 	%rd17, %r25, 4;
	add.s64 	%rd4, %rd1, %rd17;
	@%p7 bra 	$L__BB2_4;
	ld.global.f32 	%f54, [%rd4];
	ld.const.f32 	%f55, [wgt2d+4];
	fma.rn.f32 	%f103, %f54, %f55, %f103;
$L__BB2_4:
	setp.lt.u32 	%p8, %r3, 8;
	setp.lt.u32 	%p9, %r19, 4;
	and.pred  	%p1, %p8, %p9;
	shl.b32 	%r9, %r19, 4;
	add.s32 	%r26, %r9, %r3;
	mul.wide.u32 	%rd18, %r26, 4;
	add.s64 	%rd5, %rd1, %rd18;
	not.pred 	%p10, %p1;
	@%p10 bra 	$L__BB2_6;
	ld.global.f32 	%f56, [%rd5];
	ld.const.f32 	%f57, [wgt2d+8];
	fma.rn.f32 	%f103, %f56, %f57, %f103;
$L__BB2_6:
	cvt.u64.u32 	%rd19, %r3;
	cvt.u64.u32 	%rd6, %r9;
	add.s64 	%rd20, %rd6, %rd19;
	shl.b64 	%rd21, %rd20, 2;
	add.s64 	%rd7, %rd1, %rd21;
	@%p10 bra 	$L__BB2_8;
	ld.global.f32 	%f58, [%rd7+32];
	ld.const.f32 	%f59, [wgt2d+12];
	fma.rn.f32 	%f103, %f58, %f59, %f103;
$L__BB2_8:
	setp.gt.u32 	%p12, %r3, 7;
	setp.gt.u32 	%p13, %r19, 2;
	or.pred  	%p14, %p12, %p13;
	@%p14 bra 	$L__BB2_10;
	ld.global.f32 	%f60, [%rd7+64];
	ld.const.f32 	%f61, [wgt2d+16];
	fma.rn.f32 	%f103, %f60, %f61, %f103;
$L__BB2_10:
	st.global.f32 	[%rd2], %f103;
	add.s32 	%r10, %r2, -1;
	max.u32 	%r27, %r10, %r5;
	setp.gt.u32 	%p15, %r27, 7;
	@%p15 bra 	$L__BB2_12;
	ld.global.f32 	%f62, [%rd3+4];
	ld.const.f32 	%f63, [wgt2d+20];
	fma.rn.f32 	%f103, %f62, %f63, %f103;
$L__BB2_12:
	max.u32 	%r28, %r10, %r7;
	setp.gt.u32 	%p16, %r28, 7;
	@%p16 bra 	$L__BB2_14;
	ld.global.f32 	%f64, [%rd4+4];
	ld.const.f32 	%f65, [wgt2d+24];
	fma.rn.f32 	%f103, %f64, %f65, %f103;
$L__BB2_14:
	setp.lt.u32 	%p17, %r10, 8;
	setp.lt.u32 	%p18, %r19, 4;
	and.pred  	%p2, %p17, %p18;
	not.pred 	%p19, %p2;
	@%p19 bra 	$L__BB2_16;
	ld.global.f32 	%f66, [%rd5+4];
	ld.const.f32 	%f67, [wgt2d+28];
	fma.rn.f32 	%f103, %f66, %f67, %f103;
$L__BB2_16:
	@%p19 bra 	$L__BB2_18;
	ld.global.f32 	%f68, [%rd7+36];
	ld.const.f32 	%f69, [wgt2d+32];
	fma.rn.f32 	%f103, %f68, %f69, %f103;
$L__BB2_18:
	setp.gt.u32 	%p21, %r10, 7;
	setp.gt.u32 	%p22, %r19, 2;
	or.pred  	%p23, %p21, %p22;
	@%p23 bra 	$L__BB2_20;
	ld.global.f32 	%f70, [%rd7+68];
	ld.const.f32 	%f71, [wgt2d+36];
	fma.rn.f32 	%f103, %f70, %f71, %f103;
$L__BB2_20:
	st.global.f32 	[%rd2], %f103;
	max.u32 	%r29, %r2, %r5;
	setp.gt.u32 	%p24, %r29, 7;
	@%p24 bra 	$L__BB2_22;
	add.s32 	%r30, %r6, %r2;
	mul.wide.u32 	%rd22, %r30, 4;
	add.s64 	%rd23, %rd1, %rd22;
	ld.global.f32 	%f72, [%rd23];
	ld.const.f32 	%f73, [wgt2d+40];
	fma.rn.f32 	%f103, %f72, %f73, %f103;
$L__BB2_22:
	max.u32 	%r31, %r2, %r7;
	setp.gt.u32 	%p25, %r31, 7;
	@%p25 bra 	$L__BB2_24;
	add.s32 	%r32, %r8, %r2;
	mul.wide.u32 	%rd24, %r32, 4;
	add.s64 	%rd25, %rd1, %rd24;
	ld.global.f32 	%f74, [%rd25];
	ld.const.f32 	%f75, [wgt2d+44];
	fma.rn.f32 	%f103, %f74, %f75, %f103;
$L__BB2_24:
	setp.lt.u32 	%p26, %r2, 8;
	setp.lt.u32 	%p27, %r19, 4;
	and.pred  	%p3, %p26, %p27;
	not.pred 	%p28, %p3;
	@%p28 bra 	$L__BB2_26;
	add.s32 	%r33, %r9, %r2;
	mul.wide.u32 	%rd26, %r33, 4;
	add.s64 	%rd27, %rd1, %rd26;
	ld.global.f32 	%f76, [%rd27];
	ld.const.f32 	%f77, [wgt2d+48];
	fma.rn.f32 	%f103, %f76, %f77, %f103;
$L__BB2_26:
	cvt.u64.u32 	%rd8, %r2;
	add.s64 	%rd28, %rd6, %rd8;
	shl.b64 	%rd29, %rd28, 2;
	add.s64 	%rd9, %rd1, %rd29;
	@%p28 bra 	$L__BB2_28;
	ld.global.f32 	%f78, [%rd9+32];
	ld.const.f32 	%f79, [wgt2d+52];
	fma.rn.f32 	%f103, %f78, %f79, %f103;
$L__BB2_28:
	setp.gt.u32 	%p30, %r2, 7;
	setp.gt.u32 	%p31, %r19, 2;
	or.pred  	%p32, %p30, %p31;
	@%p32 bra 	$L__BB2_30;
	ld.global.f32 	%f80, [%rd9+64];
	ld.const.f32 	%f81, [wgt2d+56];
	fma.rn.f32 	%f103, %f80, %f81, %f103;
$L__BB2_30:
	setp.gt.u32 	%p33, %r5, 7;
	st.global.f32 	[%rd2], %f103;
	setp.gt.u32 	%p34, %r2, 6;
	cvt.u64.u32 	%rd30, %r6;
	add.s64 	%rd31, %rd30, %rd8;
	shl.b64 	%rd32, %rd31, 2;
	add.s64 	%rd10, %rd1, %rd32;
	or.pred  	%p35, %p34, %p33;
	@%p35 bra 	$L__BB2_32;
	ld.global.f32 	%f82, [%rd10+4];
	ld.const.f32 	%f83, [wgt2d+60];
	fma.rn.f32 	%f103, %f82, %f83, %f103;
$L__BB2_32:
	setp.gt.u32 	%p36, %r2, 6;
	setp.gt.u32 	%p37, %r7, 7;
	or.pred  	%p38, %p36, %p37;
	@%p38 bra 	$L__BB2_34;
	ld.global.f32 	%f84, [%rd10+36];
	ld.const.f32 	%f85, [wgt2d+64];
	fma.rn.f32 	%f103, %f84, %f85, %f103;
$L__BB2_34:
	setp.lt.u32 	%p39, %r2, 7;
	setp.lt.u32 	%p40, %r19, 4;
	and.pred  	%p4, %p39, %p40;
	not.pred 	%p41, %p4;
	@%p41 bra 	$L__BB2_36;
	ld.global.f32 	%f86, [%rd9+4];
	ld.const.f32 	%f87, [wgt2d+68];
	fma.rn.f32 	%f103, %f86, %f87, %f103;
$L__BB2_36:
	@%p41 bra 	$L__BB2_38;
	ld.global.f32 	%f88, [%rd9+36];
	ld.const.f32 	%f89, [wgt2d+72];
	fma.rn.f32 	%f103, %f88, %f89, %f103;
$L__BB2_38:
	setp.gt.u32 	%p43, %r2, 6;
	setp.gt.u32 	%p44, %r19, 2;
	or.pred  	%p45, %p43, %p44;
	@%p45 bra 	$L__BB2_40;
	ld.global.f32 	%f90, [%rd9+68];
	ld.const.f32 	%f91, [wgt2d+76];
	fma.rn.f32 	%f103, %f90, %f91, %f103;
$L__BB2_40:
	st.global.f32 	[%rd2], %f103;
	add.s32 	%r11, %r2, 2;
	max.u32 	%r34, %r11, %r5;
	setp.gt.u32 	%p46, %r34, 7;
	@%p46 bra 	$L__BB2_42;
	add.s32 	%r35, %r6, %r11;
	mul.wide.u32 	%rd33, %r35, 4;
	add.s64 	%rd34, %rd1, %rd33;
	ld.global.f32 	%f92, [%rd34];
	ld.const.f32 	%f93, [wgt2d+80];
	fma.rn.f32 	%f103, %f92, %f93, %f103;
$L__BB2_42:
	max.u32 	%r36, %r11, %r7;
	setp.gt.u32 	%p47, %r36, 7;
	@%p47 bra 	$L__BB2_44;
	add.s32 	%r37, %r8, %r11;
	mul.wide.u32 	%rd35, %r37, 4;
	add.s64 	%rd36, %rd1, %rd35;
	ld.global.f32 	%f94, [%rd36];
	ld.const.f32 	%f95, [wgt2d+84];
	fma.rn.f32 	%f103, %f94, %f95, %f103;
$L__BB2_44:
	setp.lt.u32 	%p48, %r11, 8;
	setp.lt.u32 	%p49, %r19, 4;
	and.pred  	%p5, %p48, %p49;
	not.pred 	%p50, %p5;
	@%p50 bra 	$L__BB2_46;
	add.s32 	%r38, %r9, %r11;
	mul.wide.u32 	%rd37, %r38, 4;
	add.s64 	%rd38, %rd1, %rd37;
	ld.global.f32 	%f96, [%rd38];
	ld.const.f32 	%f97, [wgt2d+88];
	fma.rn.f32 	%f103, %f96, %f97, %f103;
$L__BB2_46:
	cvt.u64.u32 	%rd39, %r11;
	add.s64 	%rd40, %rd6, %rd39;
	shl.b64 	%rd41, %rd40, 2;
	add.s64 	%rd11, %rd1, %rd41;
	@%p50 bra 	$L__BB2_48;
	ld.global.f32 	%f98, [%rd11+32];
	ld.const.f32 	%f99, [wgt2d+92];
	fma.rn.f32 	%f103, %f98, %f99, %f103;
$L__BB2_48:
	setp.gt.u32 	%p52, %r11, 7;
	setp.gt.u32 	%p53, %r19, 2;
	or.pred  	%p54, %p52, %p53;
	@%p54 bra 	$L__BB2_50;
	ld.global.f32 	%f100, [%rd11+64];
	ld.const.f32 	%f101, [wgt2d+96];
	fma.rn.f32 	%f103, %f100, %f101, %f103;
$L__BB2_50:
	st.global.f32 	[%rd2], %f103;
	ret;

}


// ===== COMPILED SASS (sm_100) =====

	.target	sm_100

	.elftype	@"ET_EXEC"


//--------------------- .note.nv.tkinfo           --------------------------
	.section	.note.nv.tkinfo,"",@"SHT_NOTE"
	.sectionflags	@"SHF_NOTE_NV_TKINFO"
	.tkinfo
        /*0018*/ 	.word	0x00000002
        /*0030*/ 	.string	""
        /*0030*/ 	.string	"ptxas"
        /*0030*/ 	.string	"Cuda compilation tools, release 13.0, V13.0.88"
        /*0030*/ 	.string	"Build cuda_13.0.r13.0/compiler.36424714_0"
        /*0030*/ 	.string	"-arch sm_100 -m 64 "



//--------------------- .note.nv.cuinfo           --------------------------
	.section	.note.nv.cuinfo,"",@"SHT_NOTE"
	.sectionflags	@"SHF_NOTE_NV_CUINFO"
        /*0018*/ 	.short	0x0002
        /*001a*/ 	.short	0x0064
        /*001c*/ 	.short	0x0082
	.zero		2


//--------------------- .nv.info                  --------------------------
	.section	.nv.info,"",@"SHT_CUDA_INFO"
	.align	4


	//----- nvinfo : EIATTR_REGCOUNT
	.align		4
        /*0000*/ 	.byte	0x04, 0x2f
        /*0002*/ 	.short	(.L_3 - .L_2)
	.align		4
.L_2:
        /*0004*/ 	.word	index@(_Z17cuda_conv1d_naivePfS_)
        /*0008*/ 	.word	0x00000016


	//----- nvinfo : EIATTR_FRAME_SIZE
	.align		4
.L_3:
        /*000c*/ 	.byte	0x04, 0x11
        /*000e*/ 	.short	(.L_5 - .L_4)
	.align		4
.L_4:
        /*0010*/ 	.word	index@(_Z17cuda_conv1d_naivePfS_)
        /*0014*/ 	.word	0x00000000


	//----- nvinfo : EIATTR_REGCOUNT
	.align		4
.L_5:
        /*0018*/ 	.byte	0x04, 0x2f
        /*001a*/ 	.short	(.L_7 - .L_6)
	.align		4
.L_6:
        /*001c*/ 	.word	index@(_Z18cuda_conv1d_sharedPfS_)
        /*0020*/ 	.word	0x00000013


	//----- nvinfo : EIATTR_FRAME_SIZE
	.align		4
.L_7:
        /*0024*/ 	.byte	0x04, 0x11
        /*0026*/ 	.short	(.L_9 - .L_8)
	.align		4
.L_8:
        /*0028*/ 	.word	index@(_Z18cuda_conv1d_sharedPfS_)
        /*002c*/ 	.word	0x00000000


	//----- nvinfo : EIATTR_REGCOUNT
	.align		4
.L_9:
        /*0030*/ 	.byte	0x04, 0x2f
        /*0032*/ 	.short	(.L_11 - .L_10)
	.align		4
.L_10:
        /*0034*/ 	.word	index@(_Z17cuda_conv2d_naivePfS_)
        /*0038*/ 	.word	0x0000001f


	//----- nvinfo : EIATTR_FRAME_SIZE
	.align		4
.L_11:
        /*003c*/ 	.byte	0x04, 0x11
        /*003e*/ 	.short	(.L_13 - .L_12)
	.align		4
.L_12:
        /*0040*/ 	.word	index@(_Z17cuda_conv2d_naivePfS_)
        /*0044*/ 	.word	0x00000000


	//----- nvinfo : EIATTR_MIN_STACK_SIZE
	.align		4
.L_13:
        /*0048*/ 	.byte	0x04, 0x12
        /*004a*/ 	.short	(.L_15 - .L_14)
	.align		4
.L_14:
        /*004c*/ 	.word	index@(_Z17cuda_conv2d_naivePfS_)
        /*0050*/ 	.word	0x00000000


	//----- nvinfo : EIATTR_MIN_STACK_SIZE
	.align		4
.L_15:
        /*0054*/ 	.byte	0x04, 0x12
        /*0056*/ 	.short	(.L_17 - .L_16)
	.align		4
.L_16:
        /*0058*/ 	.word	index@(_Z18cuda_conv1d_sharedPfS_)
        /*005c*/ 	.word	0x00000000


	//----- nvinfo : EIATTR_MIN_STACK_SIZE
	.align		4
.L_17:
        /*0060*/ 	.byte	0x04, 0x12
        /*0062*/ 	.short	(.L_19 - .L_18)
	.align		4
.L_18:
        /*0064*/ 	.word	index@(_Z17cuda_conv1d_naivePfS_)
        /*0068*/ 	.word	0x00000000
.L_19:


//--------------------- .nv.compat                --------------------------
	.section	.nv.compat,"",@"SHT_CUDA_COMPAT_INFO"
	.align	4
        /*0000*/ 	.byte	0x02, 0x09, 0x00, 0x00, 0x02, 0x02, 0x01, 0x00, 0x02, 0x05, 0x05, 0x00, 0x03, 0x07, 0x01, 0x01
        /*0010*/ 	.byte	0x02, 0x03, 0x00, 0x00, 0x02, 0x06, 0x01, 0x00, 0x04, 0x0b, 0x08, 0x00, 0x09, 0x00, 0x00, 0x00
        /*0020*/ 	.byte	0x00, 0x00, 0x00, 0x00


//--------------------- .nv.info._Z17cuda_conv2d_naivePfS_ --------------------------
	.section	.nv.info._Z17cuda_conv2d_naivePfS_,"",@"SHT_CUDA_INFO"
	.sectionflags	@""
	.align	4


	//----- nvinfo : EIATTR_CUDA_API_VERSION
	.align		4
        /*0000*/ 	.byte	0x04, 0x37
        /*0002*/ 	.short	(.L_21 - .L_20)
.L_20:
        /*0004*/ 	.word	0x00000082


	//----- nvinfo : EIATTR_KPARAM_INFO
	.align		4
.L_21:
        /*0008*/ 	.byte	0x04, 0x17
        /*000a*/ 	.short	(.L_23 - .L_22)
.L_22:
        /*000c*/ 	.word	0x00000000
        /*0010*/ 	.short	0x0001
        /*0012*/ 	.short	0x0008
        /*0014*/ 	.byte	0x00, 0xf5, 0x21, 0x00


	//----- nvinfo : EIATTR_KPARAM_INFO
	.align		4
.L_23:
        /*0018*/ 	.byte	0x04, 0x17
        /*001a*/ 	.short	(.L_25 - .L_24)
.L_24:
        /*001c*/ 	.word	0x00000000
        /*0020*/ 	.short	0x0000
        /*0022*/ 	.short	0x0000
        /*0024*/ 	.byte	0x00, 0xf5, 0x21, 0x00


	//----- nvinfo : EIATTR_SPARSE_MMA_MASK
	.align		4
.L_25:
        /*0028*/ 	.byte	0x03, 0x50
        /*002a*/ 	.short	0x0000


	//----- nvinfo : EIATTR_MAXREG_COUNT
	.align		4
        /*002c*/ 	.byte	0x03, 0x1b
        /*002e*/ 	.short	0x00ff


	//----- nvinfo : EIATTR_MERCURY_ISA_VERSION
	.align		4
        /*0030*/ 	.byte	0x03, 0x5f
        /*0032*/ 	.short	0x0101


	//----- nvinfo : EIATTR_VRC_CTA_INIT_COUNT
	.align		4
        /*0034*/ 	.byte	0x02, 0x4a
	.zero		1
	.zero		1


	//----- nvinfo : EIATTR_EXIT_INSTR_OFFSETS
	.align		4
        /*0038*/ 	.byte	0x04, 0x1c
        /*003a*/ 	.short	(.L_27 - .L_26)


	//   ....[0]....
.L_26:
        /*003c*/ 	.word	0x00000ab0


	//----- nvinfo : EIATTR_CBANK_PARAM_SIZE
	.align		4
.L_27:
        /*0040*/ 	.byte	0x03, 0x19
        /*0042*/ 	.short	0x0010


	//----- nvinfo : EIATTR_PARAM_CBANK
	.align		4
        /*0044*/ 	.byte	0x04, 0x0a
        /*0046*/ 	.short	(.L_29 - .L_28)
	.align		4
.L_28:
        /*0048*/ 	.word	index@(.nv.constant0._Z17cuda_conv2d_naivePfS_)
        /*004c*/ 	.short	0x0380
        /*004e*/ 	.short	0x0010


	//----- nvinfo : EIATTR_SW_WAR
	.align		4
.L_29:
        /*0050*/ 	.byte	0x04, 0x36
        /*0052*/ 	.short	(.L_31 - .L_30)
.L_30:
        /*0054*/ 	.word	0x00000008
.L_31:


//--------------------- .nv.info._Z18cuda_conv1d_sharedPfS_ --------------------------
	.section	.nv.info._Z18cuda_conv1d_sharedPfS_,"",@"SHT_CUDA_INFO"
	.sectionflags	@""
	.align	4


	//----- nvinfo : EIATTR_CUDA_API_VERSION
	.align		4
        /*0000*/ 	.byte	0x04, 0x37
        /*0002*/ 	.short	(.L_33 - .L_32)
.L_32:
        /*0004*/ 	.word	0x00000082


	//----- nvinfo : EIATTR_KPARAM_INFO
	.align		4
.L_33:
        /*0008*/ 	.byte	0x04, 0x17
        /*000a*/ 	.short	(.L_35 - .L_34)
.L_34:
        /*000c*/ 	.word	0x00000000
        /*0010*/ 	.short	0x0001
        /*0012*/ 	.short	0x0008
        /*0014*/ 	.byte	0x00, 0xf5, 0x21, 0x00


	//----- nvinfo : EIATTR_KPARAM_INFO
	.align		4
.L_35:
        /*0018*/ 	.byte	0x04, 0x17
        /*001a*/ 	.short	(.L_37 - .L_36)
.L_36:
        /*001c*/ 	.word	0x00000000
        /*0020*/ 	.short	0x0000
        /*0022*/ 	.short	0x0000
        /*0024*/ 	.byte	0x00, 0xf5, 0x21, 0x00


	//----- nvinfo : EIATTR_SPARSE_MMA_MASK
	.align		4
.L_37:
        /*0028*/ 	.byte	0x03, 0x50
        /*002a*/ 	.short	0x0000


	//----- nvinfo : EIATTR_MAXREG_COUNT
	.align		4
        /*002c*/ 	.byte	0x03, 0x1b
        /*002e*/ 	.short	0x00ff


	//----- nvinfo : EIATTR_NUM_BARRIERS
	.align		4
        /*0030*/ 	.byte	0x02, 0x4c
        /*0032*/ 	.byte	0x01
	.zero		1


	//----- nvinfo : EIATTR_MERCURY_ISA_VERSION
	.align		4
        /*0034*/ 	.byte	0x03, 0x5f
        /*0036*/ 	.short	0x0101


	//----- nvinfo : EIATTR_VRC_CTA_INIT_COUNT
	.align		4
        /*0038*/ 	.byte	0x02, 0x4a
	.zero		1
	.zero		1


	//----- nvinfo : EIATTR_EXIT_INSTR_OFFSETS
	.align		4
        /*003c*/ 	.byte	0x04, 0x1c
        /*003e*/ 	.short	(.L_39 - .L_38)


	//   ....[0]....
.L_38:
        /*0040*/ 	.word	0x00000370


	//----- nvinfo : EIATTR_CBANK_PARAM_SIZE
	.align		4
.L_39:
        /*0044*/ 	.byte	0x03, 0x19
        /*0046*/ 	.short	0x0010


	//----- nvinfo : EIATTR_PARAM_CBANK
	.align		4
        /*0048*/ 	.byte	0x04, 0x0a
        /*004a*/ 	.short	(.L_41 - .L_40)
	.align		4
.L_40:
        /*004c*/ 	.word	index@(.nv.constant0._Z18cuda_conv1d_sharedPfS_)
        /*0050*/ 	.short	0x0380
        /*0052*/ 	.short	0x0010


	//----- nvinfo : EIATTR_SW_WAR
	.align		4
.L_41:
        /*0054*/ 	.byte	0x04, 0x36
        /*0056*/ 	.short	(.L_43 - .L_42)
.L_42:
        /*0058*/ 	.word	0x00000008
.L_43:


//--------------------- .nv.info._Z17cuda_conv1d_naivePfS_ --------------------------
	.section	.nv.info._Z17cuda_conv1d_naivePfS_,"",@"SHT_CUDA_INFO"
	.sectionflags	@""
	.align	4


	//----- nvinfo : EIATTR_CUDA_API_VERSION
	.align		4
        /*0000*/ 	.byte	0x04, 0x37
        /*0002*/ 	.short	(.L_45 - .L_44)
.L_44:
        /*0004*/ 	.word	0x00000082


	//----- nvinfo : EIATTR_KPARAM_INFO
	.align		4
.L_45:
        /*0008*/ 	.byte	0x04, 0x17
        /*000a*/ 	.short	(.L_47 - .L_46)
.L_46:
        /*000c*/ 	.word	0x00000000
        /*0010*/ 	.short	0x0001
        /*0012*/ 	.short	0x0008
        /*0014*/ 	.byte	0x00, 0xf5, 0x21, 0x00


	//----- nvinfo : EIATTR_KPARAM_INFO
	.align		4
.L_47:
        /*0018*/ 	.byte	0x04, 0x17
        /*001a*/ 	.short	(.L_49 - .L_48)
.L_48:
        /*001c*/ 	.word	0x00000000
        /*0020*/ 	.short	0x0000
        /*0022*/ 	.short	0x0000
        /*0024*/ 	.byte	0x00, 0xf5, 0x21, 0x00


	//----- nvinfo : EIATTR_SPARSE_MMA_MASK
	.align		4
.L_49:
        /*0028*/ 	.byte	0x03, 0x50
        /*002a*/ 	.short	0x0000


	//----- nvinfo : EIATTR_MAXREG_COUNT
	.align		4
        /*002c*/ 	.byte	0x03, 0x1b
        /*002e*/ 	.short	0x00ff


	//----- nvinfo : EIATTR_MERCURY_ISA_VERSION
	.align		4
        /*0030*/ 	.byte	0x03, 0x5f
        /*0032*/ 	.short	0x0101


	//----- nvinfo : EIATTR_VRC_CTA_INIT_COUNT
	.align		4
        /*0034*/ 	.byte	0x02, 0x4a
	.zero		1
	.zero		1


	//----- nvinfo : EIATTR_EXIT_INSTR_OFFSETS
	.align		4
        /*0038*/ 	.byte	0x04, 0x1c
        /*003a*/ 	.short	(.L_51 - .L_50)


	//   ....[0]....
.L_50:
        /*003c*/ 	.word	0x00000260


	//----- nvinfo : EIATTR_CBANK_PARAM_SIZE
	.align		4
.L_51:
        /*0040*/ 	.byte	0x03, 0x19
        /*0042*/ 	.short	0x0010


	//----- nvinfo : EIATTR_PARAM_CBANK
	.align		4
        /*0044*/ 	.byte	0x04, 0x0a
        /*0046*/ 	.short	(.L_53 - .L_52)
	.align		4
.L_52:
        /*0048*/ 	.word	index@(.nv.constant0._Z17cuda_conv1d_naivePfS_)
        /*004c*/ 	.short	0x0380
        /*004e*/ 	.short	0x0010


	//----- nvinfo : EIATTR_SW_WAR
	.align		4
.L_53:
        /*0050*/ 	.byte	0x04, 0x36
        /*0052*/ 	.short	(.L_55 - .L_54)
.L_54:
        /*0054*/ 	.word	0x00000008
.L_55:


//--------------------- .nv.callgraph             --------------------------
	.section	.nv.callgraph,"",@"SHT_CUDA_CALLGRAPH"
	.align	4
	.sectionentsize	8
	.align		4
        /*0000*/ 	.word	0x00000000
	.align		4
        /*0004*/ 	.word	0xffffffff
	.align		4
        /*0008*/ 	.word	0x00000000
	.align		4
        /*000c*/ 	.word	0xfffffffe
	.align		4
        /*0010*/ 	.word	0x00000000
	.align		4
        /*0014*/ 	.word	0xfffffffd
	.align		4
        /*0018*/ 	.word	0x00000000
	.align		4
        /*001c*/ 	.word	0xfffffffc


//--------------------- .nv.constant3             --------------------------
	.section	.nv.constant3,"a",@progbits
	.align	4
.nv.constant3:
	.type		wgt,@object
	.size		wgt,(wgt2d - wgt)
wgt:
	.zero		20
	.type		wgt2d,@object
	.size		wgt2d,(.L_1 - wgt2d)
wgt2d:
	.zero		100
.L_1:


//--------------------- .text._Z17cuda_conv2d_naivePfS_ --------------------------
	.section	.text._Z17cuda_conv2d_naivePfS_,"ax",@progbits
	.align	128
        .global         _Z17cuda_conv2d_naivePfS_
        .type           _Z17cuda_conv2d_naivePfS_,@function
        .size           _Z17cuda_conv2d_naivePfS_,(.L_x_3 - _Z17cuda_conv2d_naivePfS_)
        .other          _Z17cuda_conv2d_naivePfS_,@"STO_CUDA_ENTRY STV_DEFAULT"
_Z17cuda_conv2d_naivePfS_:
.text._Z17cuda_conv2d_naivePfS_:
[----:B------:R-:W-:Y:S01]  /*0000*/  LDC R1, c[0x0][0x37c] ;  /* 0x0000df00ff017b82 */ /* 0x000fe20000000800 */
[----:B------:R-:W0:Y:S07]  /*0010*/  S2R R0, SR_TID.X ;  /* 0x0000000000007919 */ /* 0x000e2e0000002100 */
[----:B------:R-:W0:Y:S01]  /*0020*/  LDC R19, c[0x0][0x360] ;  /* 0x0000d800ff137b82 */ /* 0x000e220000000800 */
[----:B------:R-:W1:Y:S01]  /*0030*/  LDCU.64 UR6, c[0x0][0x380] ;  /* 0x00007000ff0677ac */ /* 0x000e620008000a00 */
[----:B------:R-:W2:Y:S06]  /*0040*/  S2R R3, SR_TID.Y ;  /* 0x0000000000037919 */ /* 0x000eac0000002200 */
[----:B------:R-:W0:Y:S08]  /*0050*/  S2UR UR4, SR_CTAID.X ;  /* 0x00000000000479c3 */ /* 0x000e300000002500 */
[----:B------:R-:W2:Y:S08]  /*0060*/  S2UR UR5, SR_CTAID.Y ;  /* 0x00000000000579c3 */ /* 0x000eb00000002600 */
[----:B------:R-:W2:Y:S01]  /*0070*/  LDC R24, c[0x0][0x364] ;  /* 0x0000d900ff187b82 */ /* 0x000ea20000000800 */
[----:B0-----:R-:W-:-:S07]  /*0080*/  IMAD R19, R19, UR4, R0 ;  /* 0x0000000413137c24 */ /* 0x001fce000f8e0200 */
[----:B------:R-:W0:Y:S01]  /*0090*/  LDC.64 R4, c[0x0][0x380] ;  /* 0x0000e000ff047b82 */ /* 0x000e220000000a00 */
[----:B------:R-:W-:-:S05]  /*00a0*/  IMAD.SHL.U32 R17, R19, 0x2, RZ ;  /* 0x0000000213117824 */ /* 0x000fca00078e00ff */
[----:B------:R-:W-:Y:S01]  /*00b0*/  IADD3 R13, PT, PT, R17, -0x2, RZ ;  /* 0xfffffffe110d7810 */ /* 0x000fe20007ffe0ff */
[----:B--2---:R-:W-:Y:S01]  /*00c0*/  IMAD R24, R24, UR5, R3 ;  /* 0x0000000518187c24 */ /* 0x004fe2000f8e0203 */
[----:B------:R-:W2:Y:S03]  /*00d0*/  LDCU.64 UR4, c[0x0][0x358] ;  /* 0x00006b00ff0477ac */ /* 0x000ea60008000a00 */
[C---:B------:R-:W-:Y:S01]  /*00e0*/  IMAD.SHL.U32 R18, R24.reuse, 0x2, RZ ;  /* 0x0000000218127824 */ /* 0x040fe200078e00ff */
[----:B------:R-:W-:-:S03]  /*00f0*/  ISETP.GE.U32.AND P1, PT, R24, 0x4, PT ;  /* 0x000000041800780c */ /* 0x000fc60003f26070 */
[C---:B------:R-:W-:Y:S02]  /*0100*/  VIADD R14, R18.reuse, 0xfffffffe ;  /* 0xfffffffe120e7836 */ /* 0x040fe40000000000 */
[----:B------:R-:W-:-:S03]  /*0110*/  VIADD R18, R18, 0xffffffff ;  /* 0xffffffff12127836 */ /* 0x000fc60000000000 */
[C---:B------:R-:W-:Y:S01]  /*0120*/  VIMNMX.U32 R0, PT, PT, R13.reuse, R14, !PT ;  /* 0x0000000e0d007248 */ /* 0x040fe20007fe0000 */
[----:B------:R-:W-:Y:S01]  /*0130*/  IMAD R7, R18, 0x8, R13 ;  /* 0x0000000812077824 */ /* 0x000fe200078e020d */
[----:B------:R-:W-:Y:S02]  /*0140*/  SHF.L.U32 R20, R14, 0x3, RZ ;  /* 0x000000030e147819 */ /* 0x000fe400000006ff */
[----:B------:R-:W-:Y:S02]  /*0150*/  ISETP.GT.U32.AND P3, PT, R0, 0x7, PT ;  /* 0x000000070000780c */ /* 0x000fe40003f64070 */
[C---:B------:R-:W-:Y:S01]  /*0160*/  VIMNMX.U32 R0, PT, PT, R13.reuse, R18, !PT ;  /* 0x000000120d007248 */ /* 0x040fe20007fe0000 */
[----:B------:R-:W-:-:S03]  /*0170*/  IMAD.IADD R3, R13, 0x1, R20 ;  /* 0x000000010d037824 */ /* 0x000fc600078e0214 */
[----:B------:R-:W-:Y:S01]  /*0180*/  ISETP.GT.U32.AND P5, PT, R0, 0x7, PT ;  /* 0x000000070000780c */ /* 0x000fe20003fa4070 */
[--C-:B0-----:R-:W-:Y:S01]  /*0190*/  IMAD.WIDE.U32 R2, R3, 0x4, R4.reuse ;  /* 0x0000000403027825 */ /* 0x101fe200078e0004 */
[----:B------:R-:W-:Y:S02]  /*01a0*/  SHF.L.U32 R16, R24, 0x4, RZ ;  /* 0x0000000418107819 */ /* 0x000fe400000006ff */
[----:B------:R-:W-:Y:S01]  /*01b0*/  ISETP.LT.U32.AND P4, PT, R13, 0x8, !P1 ;  /* 0x000000080d00780c */ /* 0x000fe20004f81070 */
[----:B------:R-:W-:Y:S02]  /*01c0*/  IMAD.WIDE.U32 R6, R7, 0x4, R4 ;  /* 0x0000000407067825 */ /* 0x000fe400078e0004 */
[----:B--2---:R-:W2:Y:S02]  /*01d0*/  @!P3 LDG.E R0, desc[UR4][R2.64] ;  /* 0x000000040200b981 */ /* 0x004ea4000c1e1900 */
[C---:B------:R-:W-:Y:S01]  /*01e0*/  IMAD.IADD R11, R13.reuse, 0x1, R16 ;  /* 0x000000010d0b7824 */ /* 0x040fe200078e0210 */
[----:B------:R-:W-:-:S03]  /*01f0*/  IADD3 R9, P0, PT, R13, R16, RZ ;  /* 0x000000100d097210 */ /* 0x000fc60007f1e0ff */
[----:B------:R-:W3:Y:S01]  /*0200*/  @!P5 LDG.E R12, desc[UR4][R6.64] ;  /* 0x00000004060cd981 */ /* 0x000ee2000c1e1900 */
[----:B------:R-:W-:Y:S01]  /*0210*/  IMAD.WIDE.U32 R10, R11, 0x4, R4 ;  /* 0x000000040b0a7825 */ /* 0x000fe200078e0004 */
[C---:B-1----:R-:W-:Y:S01]  /*0220*/  LEA R8, P2, R9.reuse, UR6, 0x2 ;  /* 0x0000000609087c11 */ /* 0x042fe2000f8410ff */
[----:B------:R-:W3:Y:S02]  /*0230*/  @!P5 LDC R23, c[0x3][0x18] ;  /* 0x00c00600ff17db82 */ /* 0x000ee40000000800 */
[----:B------:R-:W-:Y:S01]  /*0240*/  IMAD.X R22, RZ, RZ, RZ, P0 ;  /* 0x000000ffff167224 */ /* 0x000fe200000e06ff */
[----:B------:R-:W-:Y:S01]  /*0250*/  ISETP.GT.U32.AND P0, PT, R24, 0x2, PT ;  /* 0x000000021800780c */ /* 0x000fe20003f04070 */
[----:B------:R-:W4:Y:S03]  /*0260*/  @P4 LDG.E R26, desc[UR4][R10.64] ;  /* 0x000000040a1a4981 */ /* 0x000f26000c1e1900 */
[----:B------:R-:W-:Y:S01]  /*0270*/  LEA.HI.X R9, R9, UR7, R22, 0x2, P2 ;  /* 0x0000000709097c11 */ /* 0x000fe200090f1416 */
[----:B------:R-:W4:Y:S01]  /*0280*/  @P4 LDC R21, c[0x3][0x1c] ;  /* 0x00c00700ff154b82 */ /* 0x000f220000000800 */
[----:B------:R-:W-:-:S03]  /*0290*/  ISETP.GT.U32.OR P2, PT, R13, 0x7, P0 ;  /* 0x000000070d00780c */ /* 0x000fc60000744470 */
[----:B------:R-:W5:Y:S04]  /*02a0*/  @P4 LDG.E R28, desc[UR4][R8.64+0x20] ;  /* 0x00002004081c4981 */ /* 0x000f68000c1e1900 */
[----:B------:R-:W2:Y:S06]  /*02b0*/  @!P3 LDC R13, c[0x3][0x14] ;  /* 0x00c00500ff0dbb82 */ /* 0x000eac0000000800 */
[----:B------:R-:W5:Y:S01]  /*02c0*/  @!P2 LDG.E R22, desc[UR4][R8.64+0x40] ;  /* 0x000040040816a981 */ /* 0x000f62000c1e1900 */
[----:B------:R-:W-:Y:S01]  /*02d0*/  HFMA2 R15, -RZ, RZ, 0, 0 ;  /* 0x00000000ff0f7431 */ /* 0x000fe200000001ff */
[----:B------:R-:W-:Y:S01]  /*02e0*/  LEA R19, R24, R19, 0x2 ;  /* 0x0000001318137211 */ /* 0x000fe200078e10ff */
[----:B--2---:R-:W-:-:S02]  /*02f0*/  @!P3 FFMA R15, R0, R13, RZ ;  /* 0x0000000d000fb223 */ /* 0x004fc400000000ff */
[----:B------:R-:W5:Y:S02]  /*0300*/  @P4 LDC R0, c[0x3][0x20] ;  /* 0x00c00800ff004b82 */ /* 0x000f640000000800 */
[----:B---3--:R-:W-:-:S06]  /*0310*/  @!P5 FFMA R15, R12, R23, R15 ;  /* 0x000000170c0fd223 */ /* 0x008fcc000000000f */
[----:B------:R-:W0:Y:S01]  /*0320*/  @!P2 LDC R23, c[0x3][0x24] ;  /* 0x00c00900ff17ab82 */ /* 0x000e220000000800 */
[----:B----4-:R-:W-:Y:S01]  /*0330*/  @P4 FFMA R15, R26, R21, R15 ;  /* 0x000000151a0f4223 */ /* 0x010fe2000000000f */
[----:B------:R-:W-:-:S06]  /*0340*/  VIADD R21, R17, 0xffffffff ;  /* 0xffffffff11157836 */ /* 0x000fcc0000000000 */
[----:B------:R-:W1:Y:S01]  /*0350*/  LDC.64 R12, c[0x0][0x388] ;  /* 0x0000e200ff0c7b82 */ /* 0x000e620000000a00 */
[----:B------:R-:W-:-:S04]  /*0360*/  VIMNMX.U32 R25, PT, PT, R14, R21, !PT ;  /* 0x000000150e197248 */ /* 0x000fc80007fe0000 */
[----:B------:R-:W-:Y:S01]  /*0370*/  ISETP.GT.U32.AND P5, PT, R25, 0x7, PT ;  /* 0x000000071900780c */ /* 0x000fe20003fa4070 */
[----:B-----5:R-:W-:Y:S01]  /*0380*/  @P4 FFMA R15, R28, R0, R15 ;  /* 0x000000001c0f4223 */ /* 0x020fe2000000000f */
[----:B------:R-:W-:Y:S02]  /*0390*/  VIMNMX.U32 R0, PT, PT, R18, R21, !PT ;  /* 0x0000001512007248 */ /* 0x000fe40007fe0000 */
[----:B------:R-:W-:Y:S02]  /*03a0*/  ISETP.LT.U32.AND P4, PT, R21, 0x8, !P1 ;  /* 0x000000081500780c */ /* 0x000fe40004f81070 */
[----:B------:R-:W-:Y:S01]  /*03b0*/  ISETP.GT.U32.AND P3, PT, R0, 0x7, PT ;  /* 0x000000070000780c */ /* 0x000fe20003f64070 */
[----:B0-----:R-:W-:Y:S01]  /*03c0*/  @!P2 FFMA R15, R22, R23, R15 ;  /* 0x00000017160fa223 */ /* 0x001fe2000000000f */
[----:B-1----:R-:W-:Y:S01]  /*03d0*/  IMAD.WIDE R12, R19, 0x4, R12 ;  /* 0x00000004130c7825 */ /* 0x002fe200078e020c */
[----:B------:R-:W-:-:S04]  /*03e0*/  ISETP.GT.U32.OR P6, PT, R21, 0x7, P0 ;  /* 0x000000071500780c */ /* 0x000fc800007c4470 */
[----:B------:R-:W0:Y:S01]  /*03f0*/  @!P5 LDC R19, c[0x3][0x28] ;  /* 0x00c00a00ff13db82 */ /* 0x000e220000000800 */
[----:B------:R0:W-:Y:S04]  /*0400*/  STG.E desc[UR4][R12.64], R15 ;  /* 0x0000000f0c007986 */ /* 0x0001e8000c101904 */
[----:B------:R1:W0:Y:S03]  /*0410*/  @!P5 LDG.E R2, desc[UR4][R2.64+0x4] ;  /* 0x000004040202d981 */ /* 0x000226000c1e1900 */
[----:B------:R-:W2:Y:S01]  /*0420*/  @!P3 LDC R21, c[0x3][0x2c] ;  /* 0x00c00b00ff15bb82 */ /* 0x000ea20000000800 */
[----:B------:R-:W2:Y:S04]  /*0430*/  @!P3 LDG.E R6, desc[UR4][R6.64+0x4] ;  /* 0x000004040606b981 */ /* 0x000ea8000c1e1900 */
[----:B------:R3:W4:Y:S03]  /*0440*/  @P4 LDG.E R10, desc[UR4][R10.64+0x4] ;  /* 0x000004040a0a4981 */ /* 0x000726000c1e1900 */
[----:B------:R-:W4:Y:S01]  /*0450*/  @P4 LDC R23, c[0x3][0x30] ;  /* 0x00c00c00ff174b82 */ /* 0x000f220000000800 */
[----:B------:R-:W5:Y:S04]  /*0460*/  @P4 LDG.E R0, desc[UR4][R8.64+0x24] ;  /* 0x0000240408004981 */ /* 0x000f68000c1e1900 */
[----:B------:R-:W5:Y:S03]  /*0470*/  @!P6 LDG.E R22, desc[UR4][R8.64+0x44] ;  /* 0x000044040816e981 */ /* 0x000f66000c1e1900 */
[----:B------:R-:W5:Y:S01]  /*0480*/  @P4 LDC R24, c[0x3][0x34] ;  /* 0x00c00d00ff184b82 */ /* 0x000f620000000800 */
[----:B-1----:R-:W-:-:S04]  /*0490*/  VIMNMX.U32 R3, PT, PT, R17, R14, !PT ;  /* 0x0000000e11037248 */ /* 0x002fc80007fe0000 */
[----:B------:R-:W-:-:S03]  /*04a0*/  ISETP.GT.U32.AND P2, PT, R3, 0x7, PT ;  /* 0x000000070300780c */ /* 0x000fc60003f44070 */
[----:B------:R-:W1:Y:S10]  /*04b0*/  @!P6 LDC R25, c[0x3][0x38] ;  /* 0x00c00e00ff19eb82 */ /* 0x000e740000000800 */
[----:B---3--:R-:W-:-:S02]  /*04c0*/  @!P2 IMAD.IADD R11, R17, 0x1, R20 ;  /* 0x00000001110ba824 */ /* 0x008fc400078e0214 */
[----:B0-----:R-:W-:Y:S01]  /*04d0*/  @!P5 FFMA R15, R2, R19, R15 ;  /* 0x00000013020fd223 */ /* 0x001fe2000000000f */
[----:B------:R-:W-:-:S03]  /*04e0*/  VIMNMX.U32 R2, PT, PT, R17, R18, !PT ;  /* 0x0000001211027248 */ /* 0x000fc60007fe0000 */
[----:B--2---:R-:W-:Y:S01]  /*04f0*/  @!P3 FFMA R15, R6, R21, R15 ;  /* 0x00000015060fb223 */ /* 0x004fe2000000000f */
[----:B------:R-:W-:Y:S02]  /*0500*/  ISETP.GT.U32.AND P5, PT, R2, 0x7, PT ;  /* 0x000000070200780c */ /* 0x000fe40003fa4070 */
[----:B------:R-:W-:Y:S01]  /*0510*/  ISETP.LT.U32.AND P3, PT, R17, 0x8, !P1 ;  /* 0x000000081100780c */ /* 0x000fe20004f61070 */
[----:B----4-:R-:W-:Y:S01]  /*0520*/  @P4 FFMA R15, R10, R23, R15 ;  /* 0x000000170a0f4223 */ /* 0x010fe2000000000f */
[----:B------:R-:W-:-:S04]  /*0530*/  @!P2 IMAD.WIDE.U32 R10, R11, 0x4, R4 ;  /* 0x000000040b0aa825 */ /* 0x000fc800078e0004 */
[----:B-----5:R-:W-:Y:S01]  /*0540*/  @P4 FFMA R15, R0, R24, R15 ;  /* 0x00000018000f4223 */ /* 0x020fe2000000000f */
[----:B------:R-:W-:-:S03]  /*0550*/  IADD3 R3, P4, PT, R17, R16, RZ ;  /* 0x0000001011037210 */ /* 0x000fc60007f9e0ff */
[----:B-1----:R-:W-:Y:S01]  /*0560*/  @!P6 FFMA R15, R22, R25, R15 ;  /* 0x00000019160fe223 */ /* 0x002fe2000000000f */
[----:B------:R-:W-:Y:S02]  /*0570*/  @!P5 LEA R7, R18, R17, 0x3 ;  /* 0x000000111207d211 */ /* 0x000fe400078e18ff */
[----:B------:R-:W-:Y:S02]  /*0580*/  @P3 IMAD.IADD R9, R17, 0x1, R16 ;  /* 0x0000000111093824 */ /* 0x000fe400078e0210 */
[----:B------:R0:W-:Y:S01]  /*0590*/  STG.E desc[UR4][R12.64], R15 ;  /* 0x0000000f0c007986 */ /* 0x0001e2000c101904 */
[----:B------:R-:W1:Y:S01]  /*05a0*/  @P3 LDC R19, c[0x3][0x44] ;  /* 0x00c01100ff133b82 */ /* 0x000e620000000800 */
[--C-:B------:R-:W-:Y:S01]  /*05b0*/  @!P5 IMAD.WIDE.U32 R6, R7, 0x4, R4.reuse ;  /* 0x000000040706d825 */ /* 0x100fe200078e0004 */
[----:B------:R-:W-:Y:S01]  /*05c0*/  IADD3.X R22, PT, PT, RZ, RZ, RZ, P4, !PT ;  /* 0x000000ffff167210 */ /* 0x000fe200027fe4ff */
[----:B------:R2:W0:Y:S01]  /*05d0*/  @!P2 LDG.E R0, desc[UR4][R10.64] ;  /* 0x000000040a00a981 */ /* 0x000422000c1e1900 */
[----:B------:R-:W-:Y:S01]  /*05e0*/  LEA R2, P4, R3, UR6, 0x2 ;  /* 0x0000000603027c11 */ /* 0x000fe2000f8810ff */
[----:B------:R-:W-:-:S02]  /*05f0*/  @P3 IMAD.WIDE.U32 R8, R9, 0x4, R4 ;  /* 0x0000000409083825 */ /* 0x000fc400078e0004 */
[----:B------:R-:W3:Y:S01]  /*0600*/  @!P5 LDG.E R6, desc[UR4][R6.64] ;  /* 0x000000040606d981 */ /* 0x000ee2000c1e1900 */
[----:B------:R-:W-:Y:S01]  /*0610*/  LEA.HI.X R3, R3, UR7, R22, 0x2, P4 ;  /* 0x0000000703037c11 */ /* 0x000fe2000a0f1416 */
[----:B------:R-:W4:Y:S01]  /*0620*/  @P3 LDC R21, c[0x3][0x48] ;  /* 0x00c01200ff153b82 */ /* 0x000f220000000800 */
[----:B------:R-:W-:Y:S01]  /*0630*/  ISETP.GT.U32.OR P4, PT, R17, 0x7, P0 ;  /* 0x000000071100780c */ /* 0x000fe20000784470 */
[----:B------:R-:W1:Y:S04]  /*0640*/  @P3 LDG.E R8, desc[UR4][R8.64] ;  /* 0x0000000408083981 */ /* 0x000e68000c1e1900 */
[----:B------:R-:W4:Y:S02]  /*0650*/  @P3 LDG.E R22, desc[UR4][R2.64+0x20] ;  /* 0x0000200402163981 */ /* 0x000f24000c1e1900 */
[----:B--2---:R-:W0:Y:S06]  /*0660*/  @!P2 LDC R10, c[0x3][0x3c] ;  /* 0x00c00f00ff0aab82 */ /* 0x004e2c0000000800 */
[----:B------:R-:W2:Y:S02]  /*0670*/  @!P4 LDG.E R24, desc[UR4][R2.64+0x40] ;  /* 0x000040040218c981 */ /* 0x000ea4000c1e1900 */
[----:B------:R-:W3:Y:S08]  /*0680*/  @!P5 LDC R11, c[0x3][0x40] ;  /* 0x00c01000ff0bdb82 */ /* 0x000ef00000000800 */
[----:B------:R-:W2:Y:S01]  /*0690*/  @!P4 LDC R23, c[0x3][0x4c] ;  /* 0x00c01300ff17cb82 */ /* 0x000ea20000000800 */
[----:B0-----:R-:W-:Y:S01]  /*06a0*/  @!P2 FFMA R15, R0, R10, R15 ;  /* 0x0000000a000fa223 */ /* 0x001fe2000000000f */
[----:B------:R-:W-:-:S03]  /*06b0*/  ISETP.GT.U32.AND P2, PT, R14, 0x7, PT ;  /* 0x000000070e00780c */ /* 0x000fc60003f44070 */
[----:B---3--:R-:W-:Y:S01]  /*06c0*/  @!P5 FFMA R15, R6, R11, R15 ;  /* 0x0000000b060fd223 */ /* 0x008fe2000000000f */
[C---:B------:R-:W-:Y:S02]  /*06d0*/  IADD3 R0, P5, PT, R17.reuse, R20, RZ ;  /* 0x0000001411007210 */ /* 0x040fe40007fbe0ff */
[----:B------:R-:W-:Y:S01]  /*06e0*/  ISETP.GT.U32.OR P2, PT, R17, 0x6, P2 ;  /* 0x000000061100780c */ /* 0x000fe20001744470 */
[----:B-1----:R-:W-:Y:S02]  /*06f0*/  @P3 FFMA R15, R8, R19, R15 ;  /* 0x00000013080f3223 */ /* 0x002fe4000000000f */
[----:B------:R-:W-:Y:S01]  /*0700*/  IMAD.X R7, RZ, RZ, RZ, P5 ;  /* 0x000000ffff077224 */ /* 0x000fe200028e06ff */
[----:B------:R-:W-:Y:S01]  /*0710*/  LEA R6, P5, R0, UR6, 0x2 ;  /* 0x0000000600067c11 */ /* 0x000fe2000f8a10ff */
[----:B----4-:R-:W-:Y:S01]  /*0720*/  @P3 FFMA R15, R22, R21, R15 ;  /* 0x00000015160f3223 */ /* 0x010fe2000000000f */
[----:B------:R-:W-:Y:S02]  /*0730*/  ISETP.GT.U32.AND P3, PT, R18, 0x7, PT ;  /* 0x000000071200780c */ /* 0x000fe40003f64070 */
[----:B------:R-:W-:-:S02]  /*0740*/  LEA.HI.X R7, R0, UR7, R7, 0x2, P5 ;  /* 0x0000000700077c11 */ /* 0x000fc4000a8f1407 */
[C---:B------:R-:W-:Y:S01]  /*0750*/  ISETP.GT.U32.OR P3, PT, R17.reuse, 0x6, P3 ;  /* 0x000000061100780c */ /* 0x040fe20001f64470 */
[----:B--2---:R-:W-:Y:S01]  /*0760*/  @!P4 FFMA R15, R24, R23, R15 ;  /* 0x00000017180fc223 */ /* 0x004fe2000000000f */
[C---:B------:R-:W-:Y:S01]  /*0770*/  ISETP.LT.U32.AND P4, PT, R17.reuse, 0x7, !P1 ;  /* 0x000000071100780c */ /* 0x040fe20004f81070 */
[----:B------:R-:W0:Y:S03]  /*0780*/  @!P2 LDC R9, c[0x3][0x50] ;  /* 0x00c01400ff09ab82 */ /* 0x000e260000000800 */
[----:B------:R0:W-:Y:S04]  /*0790*/  STG.E desc[UR4][R12.64], R15 ;  /* 0x0000000f0c007986 */ /* 0x0001e8000c101904 */
[----:B------:R-:W0:Y:S01]  /*07a0*/  @!P2 LDG.E R0, desc[UR4][R6.64+0x4] ;  /* 0x000004040600a981 */ /* 0x000e22000c1e1900 */
[----:B------:R-:W-:-:S02]  /*07b0*/  ISETP.GT.U32.OR P5, PT, R17, 0x6, P0 ;  /* 0x000000061100780c */ /* 0x000fc400007a4470 */
[----:B------:R-:W1:Y:S01]  /*07c0*/  @!P3 LDC R11, c[0x3][0x54] ;  /* 0x00c01500ff0bbb82 */ /* 0x000e620000000800 */
[----:B------:R-:W1:Y:S04]  /*07d0*/  @!P3 LDG.E R8, desc[UR4][R6.64+0x24] ;  /* 0x000024040608b981 */ /* 0x000e68000c1e1900 */
[----:B------:R-:W2:Y:S03]  /*07e0*/  @P4 LDG.E R10, desc[UR4][R2.64+0x4] ;  /* 0x00000404020a4981 */ /* 0x000ea6000c1e1900 */
[----:B------:R-:W2:Y:S01]  /*07f0*/  @P4 LDC R19, c[0x3][0x58] ;  /* 0x00c01600ff134b82 */ /* 0x000ea20000000800 */
[----:B------:R-:W3:Y:S04]  /*0800*/  @P4 LDG.E R22, desc[UR4][R2.64+0x24] ;  /* 0x0000240402164981 */ /* 0x000ee8000c1e1900 */
[----:B------:R4:W5:Y:S01]  /*0810*/  @!P5 LDG.E R24, desc[UR4][R2.64+0x44] ;  /* 0x000044040218d981 */ /* 0x000962000c1e1900 */
[----:B------:R-:W-:-:S02]  /*0820*/  IADD3 R17, PT, PT, R17, 0x2, RZ ;  /* 0x0000000211117810 */ /* 0x000fc40007ffe0ff */
[----:B------:R-:W3:Y:S02]  /*0830*/  @P4 LDC R21, c[0x3][0x5c] ;  /* 0x00c01700ff154b82 */ /* 0x000ee40000000800 */
[----:B------:R-:W-:Y:S02]  /*0840*/  VIMNMX.U32 R14, PT, PT, R14, R17, !PT ;  /* 0x000000110e0e7248 */ /* 0x000fe40007fe0000 */
[C---:B------:R-:W-:Y:S02]  /*0850*/  ISETP.LT.U32.AND P1, PT, R17.reuse, 0x8, !P1 ;  /* 0x000000081100780c */ /* 0x040fe40004f21070 */
[----:B------:R-:W-:Y:S02]  /*0860*/  ISETP.GT.U32.OR P0, PT, R17, 0x7, P0 ;  /* 0x000000071100780c */ /* 0x000fe40000704470 */
[----:B------:R-:W5:Y:S01]  /*0870*/  @!P5 LDC R23, c[0x3][0x60] ;  /* 0x00c01800ff17db82 */ /* 0x000f620000000800 */
[----:B0-----:R-:W-:Y:S01]  /*0880*/  @!P2 FFMA R15, R0, R9, R15 ;  /* 0x00000009000fa223 */ /* 0x001fe2000000000f */
[----:B------:R-:W-:-:S02]  /*0890*/  VIMNMX.U32 R0, PT, PT, R18, R17, !PT ;  /* 0x0000001112007248 */ /* 0x000fc40007fe0000 */
[----:B------:R-:W-:Y:S01]  /*08a0*/  ISETP.GT.U32.AND P2, PT, R14, 0x7, PT ;  /* 0x000000070e00780c */ /* 0x000fe20003f44070 */
[----:B-1----:R-:W-:Y:S01]  /*08b0*/  @!P3 FFMA R15, R8, R11, R15 ;  /* 0x0000000b080fb223 */ /* 0x002fe2000000000f */
[----:B------:R-:W-:-:S03]  /*08c0*/  ISETP.GT.U32.AND P3, PT, R0, 0x7, PT ;  /* 0x000000070000780c */ /* 0x000fc60003f64070 */
[----:B--2---:R-:W-:-:S04]  /*08d0*/  @P4 FFMA R15, R10, R19, R15 ;  /* 0x000000130a0f4223 */ /* 0x004fc8000000000f */
[----:B---3--:R-:W-:Y:S01]  /*08e0*/  @P4 FFMA R15, R22, R21, R15 ;  /* 0x00000015160f4223 */ /* 0x008fe2000000000f */
[----:B------:R-:W-:-:S03]  /*08f0*/  IADD3 R0, P4, PT, R16, R17, RZ ;  /* 0x0000001110007210 */ /* 0x000fc60007f9e0ff */
[----:B----4-:R-:W-:Y:S02]  /*0900*/  @!P2 IMAD.IADD R3, R20, 0x1, R17 ;  /* 0x000000011403a824 */ /* 0x010fe400078e0211 */
[----:B-----5:R-:W-:Y:S01]  /*0910*/  @!P5 FFMA R15, R24, R23, R15 ;  /* 0x00000017180fd223 */ /* 0x020fe2000000000f */
[----:B------:R-:W-:Y:S01]  /*0920*/  @!P3 LEA R7, R18, R17, 0x3 ;  /* 0x000000111207b211 */ /* 0x000fe200078e18ff */
[----:B------:R-:W-:Y:S01]  /*0930*/  @P1 IMAD.IADD R17, R16, 0x1, R17 ;  /* 0x0000000110111824 */ /* 0x000fe200078e0211 */
[----:B------:R-:W0:Y:S01]  /*0940*/  @!P2 LDC R11, c[0x3][0x64] ;  /* 0x00c01900ff0bab82 */ /* 0x000e220000000800 */
[--C-:B------:R-:W-:Y:S01]  /*0950*/  @!P2 IMAD.WIDE.U32 R2, R3, 0x4, R4.reuse ;  /* 0x000000040302a825 */ /* 0x100fe200078e0004 */
[----:B------:R0:W-:Y:S03]  /*0960*/  STG.E desc[UR4][R12.64], R15 ;  /* 0x0000000f0c007986 */ /* 0x0001e6000c101904 */
[----:B------:R-:W-:-:S02]  /*0970*/  @!P3 IMAD.WIDE.U32 R6, R7, 0x4, R4 ;  /* 0x000000040706b825 */ /* 0x000fc400078e0004 */
[----:B------:R1:W0:Y:S01]  /*0980*/  @!P2 LDG.E R2, desc[UR4][R2.64] ;  /* 0x000000040202a981 */ /* 0x000222000c1e1900 */
[----:B------:R-:W-:Y:S01]  /*0990*/  IADD3.X R9, PT, PT, RZ, RZ, RZ, P4, !PT ;  /* 0x000000ffff097210 */ /* 0x000fe200027fe4ff */
[----:B------:R-:W-:Y:S01]  /*09a0*/  @P1 IMAD.WIDE.U32 R4, R17, 0x4, R4 ;  /* 0x0000000411041825 */ /* 0x000fe200078e0004 */
[C---:B------:R-:W-:Y:S01]  /*09b0*/  LEA R8, P4, R0.reuse, UR6, 0x2 ;  /* 0x0000000600087c11 */ /* 0x040fe2000f8810ff */
[----:B------:R-:W2:Y:S01]  /*09c0*/  @!P3 LDG.E R6, desc[UR4][R6.64] ;  /* 0x000000040606b981 */ /* 0x000ea2000c1e1900 */
[----:B------:R-:W2:Y:S02]  /*09d0*/  @!P3 LDC R14, c[0x3][0x68] ;  /* 0x00c01a00ff0ebb82 */ /* 0x000ea40000000800 */
[----:B------:R-:W-:Y:S01]  /*09e0*/  LEA.HI.X R9, R0, UR7, R9, 0x2, P4 ;  /* 0x0000000700097c11 */ /* 0x000fe2000a0f1409 */
[----:B------:R-:W3:Y:S04]  /*09f0*/  @P1 LDG.E R4, desc[UR4][R4.64] ;  /* 0x0000000404041981 */ /* 0x000ee8000c1e1900 */
[----:B------:R-:W4:Y:S01]  /*0a00*/  @P1 LDG.E R0, desc[UR4][R8.64+0x20] ;  /* 0x0000200408001981 */ /* 0x000f22000c1e1900 */
[----:B-1----:R-:W3:Y:S03]  /*0a10*/  @P1 LDC R3, c[0x3][0x6c] ;  /* 0x00c01b00ff031b82 */ /* 0x002ee60000000800 */
[----:B------:R-:W5:Y:S05]  /*0a20*/  @!P0 LDG.E R10, desc[UR4][R8.64+0x40] ;  /* 0x00004004080a8981 */ /* 0x000f6a000c1e1900 */
[----:B------:R-:W4:Y:S08]  /*0a30*/  @P1 LDC R16, c[0x3][0x70] ;  /* 0x00c01c00ff101b82 */ /* 0x000f300000000800 */
[----:B------:R-:W5:Y:S01]  /*0a40*/  @!P0 LDC R17, c[0x3][0x74] ;  /* 0x00c01d00ff118b82 */ /* 0x000f620000000800 */
[----:B0-----:R-:W-:-:S04]  /*0a50*/  @!P2 FFMA R15, R2, R11, R15 ;  /* 0x0000000b020fa223 */ /* 0x001fc8000000000f */
[----:B--2---:R-:W-:-:S04]  /*0a60*/  @!P3 FFMA R15, R6, R14, R15 ;  /* 0x0000000e060fb223 */ /* 0x004fc8000000000f */
[----:B---3--:R-:W-:-:S04]  /*0a70*/  @P1 FFMA R15, R4, R3, R15 ;  /* 0x00000003040f1223 */ /* 0x008fc8000000000f */
[----:B----4-:R-:W-:-:S04]  /*0a80*/  @P1 FFMA R15, R0, R16, R15 ;  /* 0x00000010000f1223 */ /* 0x010fc8000000000f */
[----:B-----5:R-:W-:-:S05]  /*0a90*/  @!P0 FFMA R15, R10, R17, R15 ;  /* 0x000000110a0f8223 */ /* 0x020fca000000000f */
[----:B------:R-:W-:Y:S01]  /*0aa0*/  STG.E desc[UR4][R12.64], R15 ;  /* 0x0000000f0c007986 */ /* 0x000fe2000c101904 */
[----:B------:R-:W-:Y:S05]  /*0ab0*/  EXIT ;  /* 0x000000000000794d */ /* 0x000fea0003800000 */
.L_x_0:
[----:B------:R-:W-:-:S00]  /*0ac0*/  BRA `(.L_x_0) ;  /* 0xfffffffc00fc7947 */ /* 0x000fc0000383ffff */
[----:B------:R-:W-:-:S00]  /*0ad0*/  NOP ;  /* 0x0000000000007918 */ /* 0x000fc00000000000 */
        /* <DEDUP_REMOVED lines=10> */
.L_x_3:


//--------------------- .text._Z18cuda_conv1d_sharedPfS_ --------------------------
	.section	.text._Z18cuda_conv1d_sharedPfS_,"ax",@progbits
	.align	128
        .global         _Z18cuda_conv1d_sharedPfS_
        .type           _Z18cuda_conv1d_sharedPfS_,@function
        .size           _Z18cuda_conv1d_sharedPfS_,(.L_x_4 - _Z18cuda_conv1d_sharedPfS_)
        .other          _Z18cuda_conv1d_sharedPfS_,@"STO_CUDA_ENTRY STV_DEFAULT"
_Z18cuda_conv1d_sharedPfS_:
.text._Z18cuda_conv1d_sharedPfS_:
[----:B------:R-:W-:Y:S01]  /*0000*/  LDC R1, c[0x0][0x37c] ;  /* 0x0000df00ff017b82 */ /* 0x000fe20000000800 */
[----:B------:R-:W0:Y:S07]  /*0010*/  S2R R4, SR_TID.X ;  /* 0x0000000000047919 */ /* 0x000e2e0000002100 */
[----:B------:R-:W0:Y:S01]  /*0020*/  S2UR UR4, SR_CTAID.X ;  /* 0x00000000000479c3 */ /* 0x000e220000002500 */
[----:B------:R-:W1:Y:S07]  /*0030*/  LDCU.64 UR6, c[0x0][0x358] ;  /* 0x00006b00ff0677ac */ /* 0x000e6e0008000a00 */
[----:B------:R-:W0:Y:S08]  /*0040*/  LDC R5, c[0x0][0x360] ;  /* 0x0000d800ff057b82 */ /* 0x000e300000000800 */
[----:B------:R-:W2:Y:S01]  /*0050*/  LDC.64 R2, c[0x0][0x380] ;  /* 0x0000e000ff027b82 */ /* 0x000ea20000000a00 */
[----:B0-----:R-:W-:-:S05]  /*0060*/  IMAD R5, R5, UR4, R4 ;  /* 0x0000000405057c24 */ /* 0x001fca000f8e0204 */
[----:B------:R-:W-:-:S05]  /*0070*/  SHF.L.U32 R7, R5, 0x1, RZ ;  /* 0x0000000105077819 */ /* 0x000fca00000006ff */
[----:B--2---:R-:W-:-:S05]  /*0080*/  IMAD.WIDE R2, R7, 0x4, R2 ;  /* 0x0000000407027825 */ /* 0x004fca00078e0202 */
[----:B-1----:R-:W2:Y:S01]  /*0090*/  LDG.E R9, desc[UR6][R2.64+-0x8] ;  /* 0xfffff80602097981 */ /* 0x002ea2000c1e1900 */
[----:B------:R-:W0:Y:S01]  /*00a0*/  S2UR UR5, SR_CgaCtaId ;  /* 0x00000000000579c3 */ /* 0x000e220000008800 */
[----:B------:R-:W-:Y:S02]  /*00b0*/  UMOV UR4, 0x400 ;  /* 0x0000040000047882 */ /* 0x000fe40000000000 */
[----:B0-----:R-:W-:-:S06]  /*00c0*/  ULEA UR4, UR5, UR4, 0x18 ;  /* 0x0000000405047291 */ /* 0x001fcc000f8ec0ff */
[----:B------:R-:W-:-:S05]  /*00d0*/  LEA R4, R4, UR4, 0x2 ;  /* 0x0000000404047c11 */ /* 0x000fca000f8e10ff */
[----:B--2---:R-:W-:Y:S01]  /*00e0*/  STS [R4], R9 ;  /* 0x0000000904007388 */ /* 0x004fe20000000800 */
[----:B------:R-:W-:Y:S06]  /*00f0*/  BAR.SYNC.DEFER_BLOCKING 0x0 ;  /* 0x0000000000007b1d */ /* 0x000fec0000010000 */
[----:B------:R-:W2:Y:S01]  /*0100*/  LDG.E R11, desc[UR6][R2.64+-0x4] ;  /* 0xfffffc06020b7981 */ /* 0x000ea2000c1e1900 */
[----:B------:R-:W-:-:S04]  /*0110*/  IADD3 R0, PT, PT, R7, -0x2, RZ ;  /* 0xfffffffe07007810 */ /* 0x000fc80007ffe0ff */
[----:B------:R-:W-:-:S13]  /*0120*/  ISETP.GT.U32.AND P0, PT, R0, 0x7, PT ;  /* 0x000000070000780c */ /* 0x000fda0003f04070 */
[----:B------:R-:W0:Y:S04]  /*0130*/  @!P0 LDS R0, [R4] ;  /* 0x0000000004008984 */ /* 0x000e280000000800 */
[----:B--2---:R-:W-:Y:S01]  /*0140*/  STS [R4], R11 ;  /* 0x0000000b04007388 */ /* 0x004fe20000000800 */
[----:B------:R-:W-:Y:S06]  /*0150*/  BAR.SYNC.DEFER_BLOCKING 0x0 ;  /* 0x0000000000007b1d */ /* 0x000fec0000010000 */
[----:B------:R-:W2:Y:S01]  /*0160*/  LDG.E R13, desc[UR6][R2.64] ;  /* 0x00000006020d7981 */ /* 0x000ea2000c1e1900 */
[----:B------:R-:W-:-:S04]  /*0170*/  IADD3 R6, PT, PT, R7, -0x1, RZ ;  /* 0xffffffff07067810 */ /* 0x000fc80007ffe0ff */
[----:B------:R-:W-:-:S13]  /*0180*/  ISETP.GT.U32.AND P1, PT, R6, 0x7, PT ;  /* 0x000000070600780c */ /* 0x000fda0003f24070 */
[----:B------:R-:W1:Y:S04]  /*0190*/  @!P1 LDS R6, [R4] ;  /* 0x0000000004069984 */ /* 0x000e680000000800 */
[----:B--2---:R2:W-:Y:S01]  /*01a0*/  STS [R4], R13 ;  /* 0x0000000d04007388 */ /* 0x0045e20000000800 */
[----:B------:R-:W-:Y:S01]  /*01b0*/  BAR.SYNC.DEFER_BLOCKING 0x0 ;  /* 0x0000000000007b1d */ /* 0x000fe20000010000 */
[C---:B------:R-:W-:Y:S02]  /*01c0*/  ISETP.GT.U32.AND P2, PT, R7.reuse, 0x7, PT ;  /* 0x000000070700780c */ /* 0x040fe40003f44070 */
[----:B------:R-:W-:-:S05]  /*01d0*/  ISETP.GT.U32.AND P3, PT, R7, 0x6, PT ;  /* 0x000000060700780c */ /* 0x000fca0003f64070 */
[----:B--2---:R-:W0:Y:S08]  /*01e0*/  @!P0 LDC R13, c[0x3][RZ] ;  /* 0x00c00000ff0d8b82 */ /* 0x004e300000000800 */
[----:B------:R-:W2:Y:S01]  /*01f0*/  @!P2 LDC R14, c[0x3][0x8] ;  /* 0x00c00200ff0eab82 */ /* 0x000ea20000000800 */
[----:B------:R-:W3:Y:S04]  /*0200*/  LDG.E R9, desc[UR6][R2.64+0x4] ;  /* 0x0000040602097981 */ /* 0x000ee8000c1e1900 */
[----:B------:R-:W2:Y:S01]  /*0210*/  @!P2 LDS R8, [R4] ;  /* 0x000000000408a984 */ /* 0x000ea20000000800 */
[----:B------:R-:W-:-:S02]  /*0220*/  IADD3 R7, PT, PT, R7, 0x2, RZ ;  /* 0x0000000207077810 */ /* 0x000fc40007ffe0ff */
[----:B------:R-:W4:Y:S01]  /*0230*/  @!P3 LDC R15, c[0x3][0xc] ;  /* 0x00c00300ff0fbb82 */ /* 0x000f220000000800 */
[----:B---3--:R3:W-:Y:S07]  /*0240*/  STS [R4], R9 ;  /* 0x0000000904007388 */ /* 0x0087ee0000000800 */
[----:B------:R-:W-:Y:S01]  /*0250*/  BAR.SYNC.DEFER_BLOCKING 0x0 ;  /* 0x0000000000007b1d */ /* 0x000fe20000010000 */
[----:B------:R-:W-:-:S07]  /*0260*/  ISETP.GT.U32.AND P4, PT, R7, 0x7, PT ;  /* 0x000000070700780c */ /* 0x000fce0003f84070 */
[----:B---3--:R-:W1:Y:S01]  /*0270*/  @!P1 LDC R9, c[0x3][0x4] ;  /* 0x00c00100ff099b82 */ /* 0x008e620000000800 */
[----:B------:R3:W5:Y:S07]  /*0280*/  LDG.E R11, desc[UR6][R2.64+0x8] ;  /* 0x00000806020b7981 */ /* 0x00076e000c1e1900 */
[----:B------:R-:W5:Y:S01]  /*0290*/  @!P4 LDC R16, c[0x3][0x10] ;  /* 0x00c00400ff10cb82 */ /* 0x000f620000000800 */
[----:B------:R-:W-:Y:S01]  /*02a0*/  HFMA2 R7, -RZ, RZ, 0, 0 ;  /* 0x00000000ff077431 */ /* 0x000fe200000001ff */
[----:B------:R-:W4:Y:S01]  /*02b0*/  @!P3 LDS R10, [R4] ;  /* 0x00000000040ab984 */ /* 0x000f220000000800 */
[----:B0-----:R-:W-:-:S05]  /*02c0*/  @!P0 FFMA R7, R0, R13, RZ ;  /* 0x0000000d00078223 */ /* 0x001fca00000000ff */
[----:B---3--:R-:W0:Y:S01]  /*02d0*/  LDC.64 R2, c[0x0][0x388] ;  /* 0x0000e200ff027b82 */ /* 0x008e220000000a00 */
[----:B-1----:R-:W-:-:S04]  /*02e0*/  @!P1 FFMA R7, R6, R9, R7 ;  /* 0x0000000906079223 */ /* 0x002fc80000000007 */
[----:B--2---:R-:W-:Y:S01]  /*02f0*/  @!P2 FFMA R7, R8, R14, R7 ;  /* 0x0000000e0807a223 */ /* 0x004fe20000000007 */
[----:B0-----:R-:W-:-:S04]  /*0300*/  IMAD.WIDE R2, R5, 0x4, R2 ;  /* 0x0000000405027825 */ /* 0x001fc800078e0202 */
[----:B----4-:R-:W-:Y:S01]  /*0310*/  @!P3 FFMA R7, R10, R15, R7 ;  /* 0x0000000f0a07b223 */ /* 0x010fe20000000007 */
[----:B-----5:R-:W-:Y:S01]  /*0320*/  STS [R4], R11 ;  /* 0x0000000b04007388 */ /* 0x020fe20000000800 */
[----:B------:R-:W-:Y:S06]  /*0330*/  BAR.SYNC.DEFER_BLOCKING 0x0 ;  /* 0x0000000000007b1d */ /* 0x000fec0000010000 */
[----:B------:R-:W0:Y:S02]  /*0340*/  @!P4 LDS R12, [R4] ;  /* 0x00000000040cc984 */ /* 0x000e240000000800 */
[----:B0-----:R-:W-:-:S05]  /*0350*/  @!P4 FFMA R7, R12, R16, R7 ;  /* 0x000000100c07c223 */ /* 0x001fca0000000007 */
[----:B------:R-:W-:Y:S01]  /*0360*/  STG.E desc[UR6][R2.64], R7 ;  /* 0x0000000702007986 */ /* 0x000fe2000c101906 */
[----:B------:R-:W-:Y:S05]  /*0370*/  EXIT ;  /* 0x000000000000794d */ /* 0x000fea0003800000 */
.L_x_1:
        /* <DEDUP_REMOVED lines=16> */
.L_x_4:


//--------------------- .text._Z17cuda_conv1d_naivePfS_ --------------------------
	.section	.text._Z17cuda_conv1d_naivePfS_,"ax",@progbits
	.align	128
        .global         _Z17cuda_conv1d_naivePfS_
        .type           _Z17cuda_conv1d_naivePfS_,@function
        .size           _Z17cuda_conv1d_naivePfS_,(.L_x_5 - _Z17cuda_conv1d_naivePfS_)
        .other          _Z17cuda_conv1d_naivePfS_,@"STO_CUDA_ENTRY STV_DEFAULT"
_Z17cuda_conv1d_naivePfS_:
.text._Z17cuda_conv1d_naivePfS_:
[----:B------:R-:W-:Y:S01]  /*0000*/  LDC R1, c[0x0][0x37c] ;  /* 0x0000df00ff017b82 */ /* 0x000fe20000000800 */
[----:B------:R-:W0:Y:S07]  /*0010*/  S2R R0, SR_TID.X ;  /* 0x0000000000007919 */ /* 0x000e2e0000002100 */
[----:B------:R-:W0:Y:S08]  /*0020*/  S2UR UR4, SR_CTAID.X ;  /* 0x00000000000479c3 */ /* 0x000e300000002500 */
[----:B------:R-:W0:Y:S08]  /*0030*/  LDC R11, c[0x0][0x360] ;  /* 0x0000d800ff0b7b82 */ /* 0x000e300000000800 */
[----:B------:R-:W1:Y:S01]  /*0040*/  LDC.64 R6, c[0x0][0x380] ;  /* 0x0000e000ff067b82 */ /* 0x000e620000000a00 */
[----:B0-----:R-:W-:Y:S01]  /*0050*/  IMAD R11, R11, UR4, R0 ;  /* 0x000000040b0b7c24 */ /* 0x001fe2000f8e0200 */
[----:B------:R-:W0:Y:S04]  /*0060*/  LDCU.64 UR4, c[0x0][0x358] ;  /* 0x00006b00ff0477ac */ /* 0x000e280008000a00 */
[----:B------:R-:W-:-:S04]  /*0070*/  SHF.L.U32 R5, R11, 0x1, RZ ;  /* 0x000000010b057819 */ /* 0x000fc800000006ff */
[C---:B------:R-:W-:Y:S02]  /*0080*/  IADD3 R3, PT, PT, R5.reuse, -0x2, RZ ;  /* 0xfffffffe05037810 */ /* 0x040fe40007ffe0ff */
[----:B------:R-:W-:Y:S02]  /*0090*/  IADD3 R0, PT, PT, R5, -0x1, RZ ;  /* 0xffffffff05007810 */ /* 0x000fe40007ffe0ff */
[C---:B------:R-:W-:Y:S01]  /*00a0*/  ISETP.GT.U32.AND P0, PT, R3.reuse, 0x7, PT ;  /* 0x000000070300780c */ /* 0x040fe20003f04070 */
[----:B-1----:R-:W-:Y:S01]  /*00b0*/  IMAD.WIDE.U32 R2, R3, 0x4, R6 ;  /* 0x0000000403027825 */ /* 0x002fe200078e0006 */
[----:B------:R-:W-:Y:S02]  /*00c0*/  ISETP.GT.U32.AND P1, PT, R0, 0x7, PT ;  /* 0x000000070000780c */ /* 0x000fe40003f24070 */
[C---:B------:R-:W-:Y:S02]  /*00d0*/  IADD3 R9, PT, PT, R5.reuse, 0x2, RZ ;  /* 0x0000000205097810 */ /* 0x040fe40007ffe0ff */
[----:B------:R-:W-:-:S02]  /*00e0*/  ISETP.GT.U32.AND P2, PT, R5, 0x7, PT ;  /* 0x000000070500780c */ /* 0x000fc40003f44070 */
[----:B------:R-:W-:Y:S02]  /*00f0*/  ISETP.GT.U32.AND P4, PT, R9, 0x7, PT ;  /* 0x000000070900780c */ /* 0x000fe40003f84070 */
[----:B------:R-:W-:-:S03]  /*0100*/  ISETP.GT.U32.AND P3, PT, R5, 0x6, PT ;  /* 0x000000060500780c */ /* 0x000fc60003f64070 */
[----:B0-----:R-:W2:Y:S01]  /*0110*/  @!P0 LDG.E R0, desc[UR4][R2.64] ;  /* 0x0000000402008981 */ /* 0x001ea2000c1e1900 */
[--C-:B------:R-:W-:Y:S01]  /*0120*/  IMAD.WIDE.U32 R4, R5, 0x4, R6.reuse ;  /* 0x0000000405047825 */ /* 0x100fe200078e0006 */
[----:B------:R-:W2:Y:S02]  /*0130*/  @!P0 LDC R15, c[0x3][RZ] ;  /* 0x00c00000ff0f8b82 */ /* 0x000ea40000000800 */
[----:B------:R0:W3:Y:S04]  /*0140*/  @!P1 LDG.E R10, desc[UR4][R2.64+0x4] ;  /* 0x00000404020a9981 */ /* 0x0000e8000c1e1900 */
[----:B------:R-:W4:Y:S01]  /*0150*/  @!P2 LDG.E R12, desc[UR4][R4.64] ;  /* 0x00000004040ca981 */ /* 0x000f22000c1e1900 */
[----:B------:R-:W-:Y:S01]  /*0160*/  @!P4 IMAD.WIDE.U32 R6, R9, 0x4, R6 ;  /* 0x000000040906c825 */ /* 0x000fe200078e0006 */
[----:B------:R-:W3:Y:S02]  /*0170*/  @!P1 LDC R16, c[0x3][0x4] ;  /* 0x00c00100ff109b82 */ /* 0x000ee40000000800 */
[----:B------:R-:W5:Y:S04]  /*0180*/  @!P3 LDG.E R14, desc[UR4][R4.64+0x4] ;  /* 0x00000404040eb981 */ /* 0x000f68000c1e1900 */
[----:B------:R-:W5:Y:S01]  /*0190*/  @!P4 LDG.E R6, desc[UR4][R6.64] ;  /* 0x000000040606c981 */ /* 0x000f62000c1e1900 */
[----:B------:R-:W-:Y:S01]  /*01a0*/  HFMA2 R13, -RZ, RZ, 0, 0 ;  /* 0x00000000ff0d7431 */ /* 0x000fe200000001ff */
[----:B------:R-:W4:Y:S08]  /*01b0*/  @!P2 LDC R17, c[0x3][0x8] ;  /* 0x00c00200ff11ab82 */ /* 0x000f300000000800 */
[----:B------:R-:W5:Y:S08]  /*01c0*/  @!P3 LDC R18, c[0x3][0xc] ;  /* 0x00c00300ff12bb82 */ /* 0x000f700000000800 */
[----:B------:R-:W0:Y:S08]  /*01d0*/  LDC.64 R8, c[0x0][0x388] ;  /* 0x0000e200ff087b82 */ /* 0x000e300000000a00 */
[----:B------:R-:W1:Y:S01]  /*01e0*/  @!P4 LDC R19, c[0x3][0x10] ;  /* 0x00c00400ff13cb82 */ /* 0x000e620000000800 */
[----:B0-----:R-:W-:-:S04]  /*01f0*/  IMAD.WIDE R2, R11, 0x4, R8 ;  /* 0x000000040b027825 */ /* 0x001fc800078e0208 */
[----:B--2---:R-:W-:-:S04]  /*0200*/  @!P0 FFMA R13, R0, R15, RZ ;  /* 0x0000000f000d8223 */ /* 0x004fc800000000ff */
[----:B---3--:R-:W-:-:S04]  /*0210*/  @!P1 FFMA R13, R10, R16, R13 ;  /* 0x000000100a0d9223 */ /* 0x008fc8000000000d */
[----:B----4-:R-:W-:-:S04]  /*0220*/  @!P2 FFMA R13, R12, R17, R13 ;  /* 0x000000110c0da223 */ /* 0x010fc8000000000d */
[----:B-----5:R-:W-:-:S04]  /*0230*/  @!P3 FFMA R13, R14, R18, R13 ;  /* 0x000000120e0db223 */ /* 0x020fc8000000000d */
[----:B-1----:R-:W-:-:S05]  /*0240*/  @!P4 FFMA R13, R6, R19, R13 ;  /* 0x00000013060dc223 */ /* 0x002fca000000000d */
[----:B------:R-:W-:Y:S01]  /*0250*/  STG.E desc[UR4][R2.64], R13 ;  /* 0x0000000d02007986 */ /* 0x000fe2000c101904 */
[----:B------:R-:W-:Y:S05]  /*0260*/  EXIT ;  /* 0x000000000000794d */ /* 0x000fea0003800000 */
.L_x_2:
        /* <DEDUP_REMOVED lines=9> */
.L_x_5:


//--------------------- .nv.shared.reserved.0     --------------------------
	.section	.nv.shared.reserved.0,"aw",@nobits
	.weak		__nv_reservedSMEM_offset_0_alias
	.size		__nv_reservedSMEM_offset_0_alias, 0, 64
	.other		__nv_reservedSMEM_offset_0_alias,@"STO_CUDA_RESERVED_SHARED STV_DEFAULT"
__nv_reservedSMEM_offset_0_alias:
	.zero		0
	.zero		64


//--------------------- .nv.shared._Z18cuda_conv1d_sharedPfS_ --------------------------
	.section	.nv.shared._Z18cuda_conv1d_sharedPfS_,"aw",@nobits
	.sectionflags	@""
	.align	4
.nv.shared._Z18cuda_conv1d_sharedPfS_:
	.zero		1040


//--------------------- .nv.constant0._Z17cuda_conv2d_naivePfS_ --------------------------
	.section	.nv.constant0._Z17cuda_conv2d_naivePfS_,"a",@progbits
	.sectionflags	@""
	.align	4
.nv.constant0._Z17cuda_conv2d_naivePfS_:
	.zero		912


//--------------------- .nv.constant0._Z18cuda_conv1d_sharedPfS_ --------------------------
	.section	.nv.constant0._Z18cuda_conv1d_sharedPfS_,"a",@progbits
	.sectionflags	@""
	.align	4
.nv.constant0._Z18cuda_conv1d_sharedPfS_:
	.zero		912


//--------------------- .nv.constant0._Z17cuda_conv1d_naivePfS_ --------------------------
	.section	.nv.constant0._Z17cuda_conv1d_naivePfS_,"a",@progbits
	.sectionflags	@""
	.align	4
.nv.constant0._Z17cuda_conv1d_naivePfS_:
	.zero		912


//--------------------- SYMBOLS --------------------------

	.type		.nv.reservedSmem.offset0,@object
	.size		.nv.reservedSmem.offset0,0x4
	.type		.nv.reservedSmem.cap,@object
	.size		.nv.reservedSmem.cap,0x4
